//
// Generated by NVIDIA NVVM Compiler
//
// Compiler Build ID: CL-36424714
// Cuda compilation tools, release 13.0, V13.0.88
// Based on NVVM 20.0.0
//

.version 9.0
.target sm_100
.address_size 64

	// .globl	_Z12add_vec_cudaPiS_S_i
.global .align 1 .b8 _ZN34_INTERNAL_74a0c770_4_k_cu_053fc1484cuda3std3__45__cpo5beginE[1];
.global .align 1 .b8 _ZN34_INTERNAL_74a0c770_4_k_cu_053fc1484cuda3std3__45__cpo3endE[1];
.global .align 1 .b8 _ZN34_INTERNAL_74a0c770_4_k_cu_053fc1484cuda3std3__45__cpo6cbeginE[1];
.global .align 1 .b8 _ZN34_INTERNAL_74a0c770_4_k_cu_053fc1484cuda3std3__45__cpo4cendE[1];
.global .align 1 .b8 _ZN34_INTERNAL_74a0c770_4_k_cu_053fc1484cuda3std3__45__cpo6rbeginE[1];
.global .align 1 .b8 _ZN34_INTERNAL_74a0c770_4_k_cu_053fc1484cuda3std3__45__cpo4rendE[1];
.global .align 1 .b8 _ZN34_INTERNAL_74a0c770_4_k_cu_053fc1484cuda3std3__45__cpo7crbeginE[1];
.global .align 1 .b8 _ZN34_INTERNAL_74a0c770_4_k_cu_053fc1484cuda3std3__45__cpo5crendE[1];
.global .align 1 .b8 _ZN34_INTERNAL_74a0c770_4_k_cu_053fc1484cuda3std3__436_GLOBAL__N__74a0c770_4_k_cu_053fc1486ignoreE[1];
.global .align 1 .b8 _ZN34_INTERNAL_74a0c770_4_k_cu_053fc1484cuda3std3__419piecewise_constructE[1];
.global .align 1 .b8 _ZN34_INTERNAL_74a0c770_4_k_cu_053fc1484cuda3std3__48in_placeE[1];
.global .align 1 .b8 _ZN34_INTERNAL_74a0c770_4_k_cu_053fc1484cuda3std3__420unreachable_sentinelE[1];
.global .align 1 .b8 _ZN34_INTERNAL_74a0c770_4_k_cu_053fc1484cuda3std3__47nulloptE[1];
.global .align 1 .b8 _ZN34_INTERNAL_74a0c770_4_k_cu_053fc1484cuda3std3__48unexpectE[1];
.global .align 1 .b8 _ZN34_INTERNAL_74a0c770_4_k_cu_053fc1484cuda3std6ranges3__45__cpo4swapE[1];
.global .align 1 .b8 _ZN34_INTERNAL_74a0c770_4_k_cu_053fc1484cuda3std6ranges3__45__cpo9iter_moveE[1];
.global .align 1 .b8 _ZN34_INTERNAL_74a0c770_4_k_cu_053fc1484cuda3std6ranges3__45__cpo5beginE[1];
.global .align 1 .b8 _ZN34_INTERNAL_74a0c770_4_k_cu_053fc1484cuda3std6ranges3__45__cpo3endE[1];
.global .align 1 .b8 _ZN34_INTERNAL_74a0c770_4_k_cu_053fc1484cuda3std6ranges3__45__cpo6cbeginE[1];
.global .align 1 .b8 _ZN34_INTERNAL_74a0c770_4_k_cu_053fc1484cuda3std6ranges3__45__cpo4cendE[1];
.global .align 1 .b8 _ZN34_INTERNAL_74a0c770_4_k_cu_053fc1484cuda3std6ranges3__45__cpo7advanceE[1];
.global .align 1 .b8 _ZN34_INTERNAL_74a0c770_4_k_cu_053fc1484cuda3std6ranges3__45__cpo9iter_swapE[1];
.global .align 1 .b8 _ZN34_INTERNAL_74a0c770_4_k_cu_053fc1484cuda3std6ranges3__45__cpo4nextE[1];
.global .align 1 .b8 _ZN34_INTERNAL_74a0c770_4_k_cu_053fc1484cuda3std6ranges3__45__cpo4prevE[1];
.global .align 1 .b8 _ZN34_INTERNAL_74a0c770_4_k_cu_053fc1484cuda3std6ranges3__45__cpo4dataE[1];
.global .align 1 .b8 _ZN34_INTERNAL_74a0c770_4_k_cu_053fc1484cuda3std6ranges3__45__cpo5cdataE[1];
.global .align 1 .b8 _ZN34_INTERNAL_74a0c770_4_k_cu_053fc1484cuda3std6ranges3__45__cpo4sizeE[1];
.global .align 1 .b8 _ZN34_INTERNAL_74a0c770_4_k_cu_053fc1484cuda3std6ranges3__45__cpo5ssizeE[1];
.global .align 1 .b8 _ZN34_INTERNAL_74a0c770_4_k_cu_053fc1484cuda3std6ranges3__45__cpo8distanceE[1];
.global .align 1 .b8 _ZN34_INTERNAL_74a0c770_4_k_cu_053fc1486thrust24THRUST_300001_SM_1000_NS8cuda_cub3parE[1];
.global .align 1 .b8 _ZN34_INTERNAL_74a0c770_4_k_cu_053fc1486thrust24THRUST_300001_SM_1000_NS8cuda_cub10par_nosyncE[1];
.global .align 1 .b8 _ZN34_INTERNAL_74a0c770_4_k_cu_053fc1486thrust24THRUST_300001_SM_1000_NS6system6detail10sequential3seqE[1];
.global .align 1 .b8 _ZN34_INTERNAL_74a0c770_4_k_cu_053fc1486thrust24THRUST_300001_SM_1000_NS12placeholders2_1E[1];
.global .align 1 .b8 _ZN34_INTERNAL_74a0c770_4_k_cu_053fc1486thrust24THRUST_300001_SM_1000_NS12placeholders2_2E[1];
.global .align 1 .b8 _ZN34_INTERNAL_74a0c770_4_k_cu_053fc1486thrust24THRUST_300001_SM_1000_NS12placeholders2_3E[1];
.global .align 1 .b8 _ZN34_INTERNAL_74a0c770_4_k_cu_053fc1486thrust24THRUST_300001_SM_1000_NS12placeholders2_4E[1];
.global .align 1 .b8 _ZN34_INTERNAL_74a0c770_4_k_cu_053fc1486thrust24THRUST_300001_SM_1000_NS12placeholders2_5E[1];
.global .align 1 .b8 _ZN34_INTERNAL_74a0c770_4_k_cu_053fc1486thrust24THRUST_300001_SM_1000_NS12placeholders2_6E[1];
.global .align 1 .b8 _ZN34_INTERNAL_74a0c770_4_k_cu_053fc1486thrust24THRUST_300001_SM_1000_NS12placeholders2_7E[1];
.global .align 1 .b8 _ZN34_INTERNAL_74a0c770_4_k_cu_053fc1486thrust24THRUST_300001_SM_1000_NS12placeholders2_8E[1];
.global .align 1 .b8 _ZN34_INTERNAL_74a0c770_4_k_cu_053fc1486thrust24THRUST_300001_SM_1000_NS12placeholders2_9E[1];
.global .align 1 .b8 _ZN34_INTERNAL_74a0c770_4_k_cu_053fc1486thrust24THRUST_300001_SM_1000_NS12placeholders3_10E[1];
.global .align 1 .b8 _ZN34_INTERNAL_74a0c770_4_k_cu_053fc1486thrust24THRUST_300001_SM_1000_NS3seqE[1];

.visible .entry _Z12add_vec_cudaPiS_S_i(
	.param .u64 .ptr .align 1 _Z12add_vec_cudaPiS_S_i_param_0,
	.param .u64 .ptr .align 1 _Z12add_vec_cudaPiS_S_i_param_1,
	.param .u64 .ptr .align 1 _Z12add_vec_cudaPiS_S_i_param_2,
	.param .u32 _Z12add_vec_cudaPiS_S_i_param_3
)
{
	.reg .pred 	%p<3>;
	.reg .b32 	%r<14>;
	.reg .b64 	%rd<11>;

	ld.param.u64 	%rd4, [_Z12add_vec_cudaPiS_S_i_param_0];
	ld.param.u64 	%rd5, [_Z12add_vec_cudaPiS_S_i_param_1];
	ld.param.u64 	%rd6, [_Z12add_vec_cudaPiS_S_i_param_2];
	ld.param.u32 	%r6, [_Z12add_vec_cudaPiS_S_i_param_3];
	mov.u32 	%r7, %ctaid.x;
	mov.u32 	%r1, %ntid.x;
	mov.u32 	%r8, %tid.x;
	mad.lo.s32 	%r13, %r7, %r1, %r8;
	setp.ge.s32 	%p1, %r13, %r6;
	@%p1 bra 	$L__BB0_3;
	mov.u32 	%r9, %nctaid.x;
	mul.lo.s32 	%r3, %r1, %r9;
	cvta.to.global.u64 	%rd1, %rd4;
	cvta.to.global.u64 	%rd2, %rd5;
	cvta.to.global.u64 	%rd3, %rd6;
$L__BB0_2:
	mul.wide.s32 	%rd7, %r13, 4;
	add.s64 	%rd8, %rd1, %rd7;
	ld.global.u32 	%r10, [%rd8];
	add.s64 	%rd9, %rd2, %rd7;
	ld.global.u32 	%r11, [%rd9];
	add.s32 	%r12, %r11, %r10;
	add.s64 	%rd10, %rd3, %rd7;
	st.global.u32 	[%rd10], %r12;
	add.s32 	%r13, %r13, %r3;
	setp.lt.s32 	%p2, %r13, %r6;
	@%p2 bra 	$L__BB0_2;
$L__BB0_3:
	ret;

}
	// .globl	_ZN3cub18CUB_300001_SM_10006detail11EmptyKernelIvEEvv
.visible .entry _ZN3cub18CUB_300001_SM_10006detail11EmptyKernelIvEEvv()
{


	ret;

}


// ===== COMPILED SASS (sm_100) =====

	.target	sm_100

	.elftype	@"ET_EXEC"


//--------------------- .note.nv.tkinfo           --------------------------
	.section	.note.nv.tkinfo,"",@"SHT_NOTE"
	.sectionflags	@"SHF_NOTE_NV_TKINFO"
	.tkinfo
        /*0018*/ 	.word	0x00000002
        /*0030*/ 	.string	""
        /*0030*/ 	.string	"ptxas"
        /*0030*/ 	.string	"Cuda compilation tools, release 13.0, V13.0.88"
        /*0030*/ 	.string	"Build cuda_13.0.r13.0/compiler.36424714_0"
        /*0030*/ 	.string	"-arch sm_100 -m 64 "



//--------------------- .note.nv.cuinfo           --------------------------
	.section	.note.nv.cuinfo,"",@"SHT_NOTE"
	.sectionflags	@"SHF_NOTE_NV_CUINFO"
        /*0018*/ 	.short	0x0002
        /*001a*/ 	.short	0x0064
        /*001c*/ 	.short	0x0082
	.zero		2


//--------------------- .nv.info                  --------------------------
	.section	.nv.info,"",@"SHT_CUDA_INFO"
	.align	4


	//----- nvinfo : EIATTR_REGCOUNT
	.align		4
        /*0000*/ 	.byte	0x04, 0x2f
        /*0002*/ 	.short	(.L_44 - .L_43)
	.align		4
.L_43:
        /*0004*/ 	.word	index@(_Z12add_vec_cudaPiS_S_i)
        /*0008*/ 	.word	0x00000014


	//----- nvinfo : EIATTR_FRAME_SIZE
	.align		4
.L_44:
        /*000c*/ 	.byte	0x04, 0x11
        /*000e*/ 	.short	(.L_46 - .L_45)
	.align		4
.L_45:
        /*0010*/ 	.word	index@(_Z12add_vec_cudaPiS_S_i)
        /*0014*/ 	.word	0x00000000


	//----- nvinfo : EIATTR_REGCOUNT
	.align		4
.L_46:
        /*0018*/ 	.byte	0x04, 0x2f
        /*001a*/ 	.short	(.L_48 - .L_47)
	.align		4
.L_47:
        /*001c*/ 	.word	index@(_ZN3cub18CUB_300001_SM_10006detail11EmptyKernelIvEEvv)
        /*0020*/ 	.word	0x00000004


	//----- nvinfo : EIATTR_FRAME_SIZE
	.align		4
.L_48:
        /*0024*/ 	.byte	0x04, 0x11
        /*0026*/ 	.short	(.L_50 - .L_49)
	.align		4
.L_49:
        /*0028*/ 	.word	index@(_ZN3cub18CUB_300001_SM_10006detail11EmptyKernelIvEEvv)
        /*002c*/ 	.word	0x00000000


	//----- nvinfo : EIATTR_MIN_STACK_SIZE
	.align		4
.L_50:
        /*0030*/ 	.byte	0x04, 0x12
        /*0032*/ 	.short	(.L_52 - .L_51)
	.align		4
.L_51:
        /*0034*/ 	.word	index@(_ZN3cub18CUB_300001_SM_10006detail11EmptyKernelIvEEvv)
        /*0038*/ 	.word	0x00000000


	//----- nvinfo : EIATTR_MIN_STACK_SIZE
	.align		4
.L_52:
        /*003c*/ 	.byte	0x04, 0x12
        /*003e*/ 	.short	(.L_54 - .L_53)
	.align		4
.L_53:
        /*0040*/ 	.word	index@(_Z12add_vec_cudaPiS_S_i)
        /*0044*/ 	.word	0x00000000
.L_54:


//--------------------- .nv.compat                --------------------------
	.section	.nv.compat,"",@"SHT_CUDA_COMPAT_INFO"
	.align	4
        /*0000*/ 	.byte	0x02, 0x09, 0x00, 0x00, 0x02, 0x02, 0x01, 0x00, 0x02, 0x05, 0x05, 0x00, 0x03, 0x07, 0x01, 0x01
        /*0010*/ 	.byte	0x02, 0x03, 0x00, 0x00, 0x02, 0x06, 0x01, 0x00, 0x04, 0x0b, 0x08, 0x00, 0x09, 0x00, 0x00, 0x00
        /*0020*/ 	.byte	0x00, 0x00, 0x00, 0x00


//--------------------- .nv.info._ZN3cub18CUB_300001_SM_10006detail11EmptyKernelIvEEvv --------------------------
	.section	.nv.info._ZN3cub18CUB_300001_SM_10006detail11EmptyKernelIvEEvv,"",@"SHT_CUDA_INFO"
	.sectionflags	@""
	.align	4


	//----- nvinfo : EIATTR_CUDA_API_VERSION
	.align		4
        /*0000*/ 	.byte	0x04, 0x37
        /*0002*/ 	.short	(.L_56 - .L_55)
.L_55:
        /*0004*/ 	.word	0x00000082


	//----- nvinfo : EIATTR_SPARSE_MMA_MASK
	.align		4
.L_56:
        /*0008*/ 	.byte	0x03, 0x50
        /*000a*/ 	.short	0x0000


	//----- nvinfo : EIATTR_MAXREG_COUNT
	.align		4
        /*000c*/ 	.byte	0x03, 0x1b
        /*000e*/ 	.short	0x00ff


	//----- nvinfo : EIATTR_MERCURY_ISA_VERSION
	.align		4
        /*0010*/ 	.byte	0x03, 0x5f
        /*0012*/ 	.short	0x0101


	//----- nvinfo : EIATTR_VRC_CTA_INIT_COUNT
	.align		4
        /*0014*/ 	.byte	0x02, 0x4a
	.zero		1
	.zero		1


	//----- nvinfo : EIATTR_EXIT_INSTR_OFFSETS
	.align		4
        /*0018*/ 	.byte	0x04, 0x1c
        /*001a*/ 	.short	(.L_58 - .L_57)


	//   ....[0]....
.L_57:
        /*001c*/ 	.word	0x00000010


	//----- nvinfo : EIATTR_SW_WAR
	.align		4
.L_58:
        /*0020*/ 	.byte	0x04, 0x36
        /*0022*/ 	.short	(.L_60 - .L_59)
.L_59:
        /*0024*/ 	.word	0x00000008
.L_60:


//--------------------- .nv.info._Z12add_vec_cudaPiS_S_i --------------------------
	.section	.nv.info._Z12add_vec_cudaPiS_S_i,"",@"SHT_CUDA_INFO"
	.sectionflags	@""
	.align	4


	//----- nvinfo : EIATTR_CUDA_API_VERSION
	.align		4
        /*0000*/ 	.byte	0x04, 0x37
        /*0002*/ 	.short	(.L_62 - .L_61)
.L_61:
        /*0004*/ 	.word	0x00000082


	//----- nvinfo : EIATTR_KPARAM_INFO
	.align		4
.L_62:
        /*0008*/ 	.byte	0x04, 0x17
        /*000a*/ 	.short	(.L_64 - .L_63)
.L_63:
        /*000c*/ 	.word	0x00000000
        /*0010*/ 	.short	0x0003
        /*0012*/ 	.short	0x0018
        /*0014*/ 	.byte	0x00, 0xf0, 0x11, 0x00


	//----- nvinfo : EIATTR_KPARAM_INFO
	.align		4
.L_64:
        /*0018*/ 	.byte	0x04, 0x17
        /*001a*/ 	.short	(.L_66 - .L_65)
.L_65:
        /*001c*/ 	.word	0x00000000
        /*0020*/ 	.short	0x0002
        /*0022*/ 	.short	0x0010
        /*0024*/ 	.byte	0x00, 0xf5, 0x21, 0x00


	//----- nvinfo : EIATTR_KPARAM_INFO
	.align		4
.L_66:
        /*0028*/ 	.byte	0x04, 0x17
        /*002a*/ 	.short	(.L_68 - .L_67)
.L_67:
        /*002c*/ 	.word	0x00000000
        /*0030*/ 	.short	0x0001
        /*0032*/ 	.short	0x0008
        /*0034*/ 	.byte	0x00, 0xf5, 0x21, 0x00


	//----- nvinfo : EIATTR_KPARAM_INFO
	.align		4
.L_68:
        /*0038*/ 	.byte	0x04, 0x17
        /*003a*/ 	.short	(.L_70 - .L_69)
.L_69:
        /*003c*/ 	.word	0x00000000
        /*0040*/ 	.short	0x0000
        /*0042*/ 	.short	0x0000
        /*0044*/ 	.byte	0x00, 0xf5, 0x21, 0x00


	//----- nvinfo : EIATTR_SPARSE_MMA_MASK
	.align		4
.L_70:
        /*0048*/ 	.byte	0x03, 0x50
        /*004a*/ 	.short	0x0000


	//----- nvinfo : EIATTR_MAXREG_COUNT
	.align		4
        /*004c*/ 	.byte	0x03, 0x1b
        /*004e*/ 	.short	0x00ff


	//----- nvinfo : EIATTR_MERCURY_ISA_VERSION
	.align		4
        /*0050*/ 	.byte	0x03, 0x5f
        /*0052*/ 	.short	0x0101


	//----- nvinfo : EIATTR_VRC_CTA_INIT_COUNT
	.align		4
        /*0054*/ 	.byte	0x02, 0x4a
	.zero		1
	.zero		1


	//----- nvinfo : EIATTR_EXIT_INSTR_OFFSETS
	.align		4
        /*0058*/ 	.byte	0x04, 0x1c
        /*005a*/ 	.short	(.L_72 - .L_71)


	//   ....[0]....
.L_71:
        /*005c*/ 	.word	0x00000070


	//   ....[1]....
        /*0060*/ 	.word	0x00000180


	//----- nvinfo : EIATTR_CRS_STACK_SIZE
	.align		4
.L_72:
        /*0064*/ 	.byte	0x04, 0x1e
        /*0066*/ 	.short	(.L_74 - .L_73)
.L_73:
        /*0068*/ 	.word	0x00000000


	//----- nvinfo : EIATTR_CBANK_PARAM_SIZE
	.align		4
.L_74:
        /*006c*/ 	.byte	0x03, 0x19
        /*006e*/ 	.short	0x001c


	//----- nvinfo : EIATTR_PARAM_CBANK
	.align		4
        /*0070*/ 	.byte	0x04, 0x0a
        /*0072*/ 	.short	(.L_76 - .L_75)
	.align		4
.L_75:
        /*0074*/ 	.word	index@(.nv.constant0._Z12add_vec_cudaPiS_S_i)
        /*0078*/ 	.short	0x0380
        /*007a*/ 	.short	0x001c


	//----- nvinfo : EIATTR_SW_WAR
	.align		4
.L_76:
        /*007c*/ 	.byte	0x04, 0x36
        /*007e*/ 	.short	(.L_78 - .L_77)
.L_77:
        /*0080*/ 	.word	0x00000008
.L_78:


//--------------------- .nv.callgraph             --------------------------
	.section	.nv.callgraph,"",@"SHT_CUDA_CALLGRAPH"
	.align	4
	.sectionentsize	8
	.align		4
        /*0000*/ 	.word	0x00000000
	.align		4
        /*0004*/ 	.word	0xffffffff
	.align		4
        /*0008*/ 	.word	0x00000000
	.align		4
        /*000c*/ 	.word	0xfffffffe
	.align		4
        /*0010*/ 	.word	0x00000000
	.align		4
        /*0014*/ 	.word	0xfffffffd
	.align		4
        /*0018*/ 	.word	0x00000000
	.align		4
        /*001c*/ 	.word	0xfffffffc


//--------------------- .nv.constant4             --------------------------
	.section	.nv.constant4,"a",@progbits
	.align	8
	.align		8
.nv.constant4:
        /*0000*/ 	.dword	_ZN34_INTERNAL_74a0c770_4_k_cu_053fc1484cuda3std3__45__cpo5beginE
	.align		8
        /*0008*/ 	.dword	_ZN34_INTERNAL_74a0c770_4_k_cu_053fc1484cuda3std3__45__cpo3endE
	.align		8
        /*0010*/ 	.dword	_ZN34_INTERNAL_74a0c770_4_k_cu_053fc1484cuda3std3__45__cpo6cbeginE
	.align		8
        /*0018*/ 	.dword	_ZN34_INTERNAL_74a0c770_4_k_cu_053fc1484cuda3std3__45__cpo4cendE
	.align		8
        /*0020*/ 	.dword	_ZN34_INTERNAL_74a0c770_4_k_cu_053fc1484cuda3std3__45__cpo6rbeginE
	.align		8
        /*0028*/ 	.dword	_ZN34_INTERNAL_74a0c770_4_k_cu_053fc1484cuda3std3__45__cpo4rendE
	.align		8
        /*0030*/ 	.dword	_ZN34_INTERNAL_74a0c770_4_k_cu_053fc1484cuda3std3__45__cpo7crbeginE
	.align		8
        /*0038*/ 	.dword	_ZN34_INTERNAL_74a0c770_4_k_cu_053fc1484cuda3std3__45__cpo5crendE
	.align		8
        /*0040*/ 	.dword	_ZN34_INTERNAL_74a0c770_4_k_cu_053fc1484cuda3std3__436_GLOBAL__N__74a0c770_4_k_cu_053fc1486ignoreE
	.align		8
        /*0048*/ 	.dword	_ZN34_INTERNAL_74a0c770_4_k_cu_053fc1484cuda3std3__419piecewise_constructE
	.align		8
        /*0050*/ 	.dword	_ZN34_INTERNAL_74a0c770_4_k_cu_053fc1484cuda3std3__48in_placeE
	.align		8
        /*0058*/ 	.dword	_ZN34_INTERNAL_74a0c770_4_k_cu_053fc1484cuda3std3__420unreachable_sentinelE
	.align		8
        /*0060*/ 	.dword	_ZN34_INTERNAL_74a0c770_4_k_cu_053fc1484cuda3std3__47nulloptE
	.align		8
        /*0068*/ 	.dword	_ZN34_INTERNAL_74a0c770_4_k_cu_053fc1484cuda3std3__48unexpectE
	.align		8
        /*0070*/ 	.dword	_ZN34_INTERNAL_74a0c770_4_k_cu_053fc1484cuda3std6ranges3__45__cpo4swapE
	.align		8
        /*0078*/ 	.dword	_ZN34_INTERNAL_74a0c770_4_k_cu_053fc1484cuda3std6ranges3__45__cpo9iter_moveE
	.align		8
        /*0080*/ 	.dword	_ZN34_INTERNAL_74a0c770_4_k_cu_053fc1484cuda3std6ranges3__45__cpo5beginE
	.align		8
        /*0088*/ 	.dword	_ZN34_INTERNAL_74a0c770_4_k_cu_053fc1484cuda3std6ranges3__45__cpo3endE
	.align		8
        /*0090*/ 	.dword	_ZN34_INTERNAL_74a0c770_4_k_cu_053fc1484cuda3std6ranges3__45__cpo6cbeginE
	.align		8
        /*0098*/ 	.dword	_ZN34_INTERNAL_74a0c770_4_k_cu_053fc1484cuda3std6ranges3__45__cpo4cendE
	.align		8
        /*00a0*/ 	.dword	_ZN34_INTERNAL_74a0c770_4_k_cu_053fc1484cuda3std6ranges3__45__cpo7advanceE
	.align		8
        /*00a8*/ 	.dword	_ZN34_INTERNAL_74a0c770_4_k_cu_053fc1484cuda3std6ranges3__45__cpo9iter_swapE
	.align		8
        /*00b0*/ 	.dword	_ZN34_INTERNAL_74a0c770_4_k_cu_053fc1484cuda3std6ranges3__45__cpo4nextE
	.align		8
        /*00b8*/ 	.dword	_ZN34_INTERNAL_74a0c770_4_k_cu_053fc1484cuda3std6ranges3__45__cpo4prevE
	.align		8
        /*00c0*/ 	.dword	_ZN34_INTERNAL_74a0c770_4_k_cu_053fc1484cuda3std6ranges3__45__cpo4dataE
	.align		8
        /*00c8*/ 	.dword	_ZN34_INTERNAL_74a0c770_4_k_cu_053fc1484cuda3std6ranges3__45__cpo5cdataE
	.align		8
        /*00d0*/ 	.dword	_ZN34_INTERNAL_74a0c770_4_k_cu_053fc1484cuda3std6ranges3__45__cpo4sizeE
	.align		8
        /*00d8*/ 	.dword	_ZN34_INTERNAL_74a0c770_4_k_cu_053fc1484cuda3std6ranges3__45__cpo5ssizeE
	.align		8
        /*00e0*/ 	.dword	_ZN34_INTERNAL_74a0c770_4_k_cu_053fc1484cuda3std6ranges3__45__cpo8distanceE
	.align		8
        /*00e8*/ 	.dword	_ZN34_INTERNAL_74a0c770_4_k_cu_053fc1486thrust24THRUST_300001_SM_1000_NS8cuda_cub3parE
	.align		8
        /*00f0*/ 	.dword	_ZN34_INTERNAL_74a0c770_4_k_cu_053fc1486thrust24THRUST_300001_SM_1000_NS8cuda_cub10par_nosyncE
	.align		8
        /*00f8*/ 	.dword	_ZN34_INTERNAL_74a0c770_4_k_cu_053fc1486thrust24THRUST_300001_SM_1000_NS6system6detail10sequential3seqE
	.align		8
        /*0100*/ 	.dword	_ZN34_INTERNAL_74a0c770_4_k_cu_053fc1486thrust24THRUST_300001_SM_1000_NS12placeholders2_1E
	.align		8
        /*0108*/ 	.dword	_ZN34_INTERNAL_74a0c770_4_k_cu_053fc1486thrust24THRUST_300001_SM_1000_NS12placeholders2_2E
	.align		8
        /*0110*/ 	.dword	_ZN34_INTERNAL_74a0c770_4_k_cu_053fc1486thrust24THRUST_300001_SM_1000_NS12placeholders2_3E
	.align		8
        /*0118*/ 	.dword	_ZN34_INTERNAL_74a0c770_4_k_cu_053fc1486thrust24THRUST_300001_SM_1000_NS12placeholders2_4E
	.align		8
        /*0120*/ 	.dword	_ZN34_INTERNAL_74a0c770_4_k_cu_053fc1486thrust24THRUST_300001_SM_1000_NS12placeholders2_5E
	.align		8
        /*0128*/ 	.dword	_ZN34_INTERNAL_74a0c770_4_k_cu_053fc1486thrust24THRUST_300001_SM_1000_NS12placeholders2_6E
	.align		8
        /*0130*/ 	.dword	_ZN34_INTERNAL_74a0c770_4_k_cu_053fc1486thrust24THRUST_300001_SM_1000_NS12placeholders2_7E
	.align		8
        /*0138*/ 	.dword	_ZN34_INTERNAL_74a0c770_4_k_cu_053fc1486thrust24THRUST_300001_SM_1000_NS12placeholders2_8E
	.align		8
        /*0140*/ 	.dword	_ZN34_INTERNAL_74a0c770_4_k_cu_053fc1486thrust24THRUST_300001_SM_1000_NS12placeholders2_9E
	.align		8
        /*0148*/ 	.dword	_ZN34_INTERNAL_74a0c770_4_k_cu_053fc1486thrust24THRUST_300001_SM_1000_NS12placeholders3_10E
	.align		8
        /*0150*/ 	.dword	_ZN34_INTERNAL_74a0c770_4_k_cu_053fc1486thrust24THRUST_300001_SM_1000_NS3seqE


//--------------------- .text._ZN3cub18CUB_300001_SM_10006detail11EmptyKernelIvEEvv --------------------------
	.section	.text._ZN3cub18CUB_300001_SM_10006detail11EmptyKernelIvEEvv,"ax",@progbits
	.align	128
        .global         _ZN3cub18CUB_300001_SM_10006detail11EmptyKernelIvEEvv
        .type           _ZN3cub18CUB_300001_SM_10006detail11EmptyKernelIvEEvv,@function
        .size           _ZN3cub18CUB_300001_SM_10006detail11EmptyKernelIvEEvv,(.L_x_3 - _ZN3cub18CUB_300001_SM_10006detail11EmptyKernelIvEEvv)
        .other          _ZN3cub18CUB_300001_SM_10006detail11EmptyKernelIvEEvv,@"STO_CUDA_ENTRY STV_DEFAULT"
_ZN3cub18CUB_300001_SM_10006detail11EmptyKernelIvEEvv:
.text._ZN3cub18CUB_300001_SM_10006detail11EmptyKernelIvEEvv:
[----:B------:R-:W-:Y:S01]  /*0000*/  LDC R1, c[0x0][0x37c] ;  /* 0x0000df00ff017b82 */ /* 0x000fe20000000800 */
[----:B------:R-:W-:Y:S05]  /*0010*/  EXIT ;  /* 0x000000000000794d */ /* 0x000fea0003800000 */
.L_x_0:
[----:B------:R-:W-:-:S00]  /*0020*/  BRA `(.L_x_0) ;  /* 0xfffffffc00fc7947 */ /* 0x000fc0000383ffff */
[----:B------:R-:W-:-:S00]  /*0030*/  NOP ;  /* 0x0000000000007918 */ /* 0x000fc00000000000 */
        /* <DEDUP_REMOVED lines=12> */
.L_x_3:


//--------------------- .text._Z12add_vec_cudaPiS_S_i --------------------------
	.section	.text._Z12add_vec_cudaPiS_S_i,"ax",@progbits
	.align	128
        .global         _Z12add_vec_cudaPiS_S_i
        .type           _Z12add_vec_cudaPiS_S_i,@function
        .size           _Z12add_vec_cudaPiS_S_i,(.L_x_4 - _Z12add_vec_cudaPiS_S_i)
        .other          _Z12add_vec_cudaPiS_S_i,@"STO_CUDA_ENTRY STV_DEFAULT"
_Z12add_vec_cudaPiS_S_i:
.text._Z12add_vec_cudaPiS_S_i:
[----:B------:R-:W-:Y:S01]  /*0000*/  LDC R1, c[0x0][0x37c] ;  /* 0x0000df00ff017b82 */ /* 0x000fe20000000800 */
[----:B------:R-:W0:Y:S07]  /*0010*/  S2R R0, SR_TID.X ;  /* 0x0000000000007919 */ /* 0x000e2e0000002100 */
[----:B------:R-:W0:Y:S01]  /*0020*/  S2UR UR4, SR_CTAID.X ;  /* 0x00000000000479c3 */ /* 0x000e220000002500 */
[----:B------:R-:W1:Y:S07]  /*0030*/  LDCU UR5, c[0x0][0x398] ;  /* 0x00007300ff0577ac */ /* 0x000e6e0008000800 */
[----:B------:R-:W0:Y:S02]  /*0040*/  LDC R15, c[0x0][0x360] ;  /* 0x0000d800ff0f7b82 */ /* 0x000e240000000800 */
[----:B0-----:R-:W-:-:S05]  /*0050*/  IMAD R0, R15, UR4, R0 ;  /* 0x000000040f007c24 */ /* 0x001fca000f8e0200 */
[----:B-1----:R-:W-:-:S13]  /*0060*/  ISETP.GE.AND P0, PT, R0, UR5, PT ;  /* 0x0000000500007c0c */ /* 0x002fda000bf06270 */
[----:B------:R-:W-:Y:S05]  /*0070*/  @P0 EXIT ;  /* 0x000000000000094d */ /* 0x000fea0003800000 */
[----:B------:R-:W0:Y:S01]  /*0080*/  LDC.64 R12, c[0x0][0x390] ;  /* 0x0000e400ff0c7b82 */ /* 0x000e220000000a00 */
[----:B------:R-:W1:Y:S01]  /*0090*/  LDCU UR4, c[0x0][0x370] ;  /* 0x00006e00ff0477ac */ /* 0x000e620008000800 */
[----:B------:R-:W2:Y:S06]  /*00a0*/  LDCU.64 UR6, c[0x0][0x358] ;  /* 0x00006b00ff0677ac */ /* 0x000eac0008000a00 */
[----:B------:R-:W3:Y:S08]  /*00b0*/  LDC.64 R8, c[0x0][0x380] ;  /* 0x0000e000ff087b82 */ /* 0x000ef00000000a00 */
[----:B------:R-:W4:Y:S01]  /*00c0*/  LDC.64 R10, c[0x0][0x388] ;  /* 0x0000e200ff0a7b82 */ /* 0x000f220000000a00 */
[----:B-1----:R-:W-:-:S07]  /*00d0*/  IMAD R15, R15, UR4, RZ ;  /* 0x000000040f0f7c24 */ /* 0x002fce000f8e02ff */
.L_x_1:
[----:B---3--:R-:W-:-:S04]  /*00e0*/  IMAD.WIDE R2, R0, 0x4, R8 ;  /* 0x0000000400027825 */ /* 0x008fc800078e0208 */
[C---:B----4-:R-:W-:Y:S02]  /*00f0*/  IMAD.WIDE R4, R0.reuse, 0x4, R10 ;  /* 0x0000000400047825 */ /* 0x050fe400078e020a */
[----:B--2---:R-:W2:Y:S04]  /*0100*/  LDG.E R2, desc[UR6][R2.64] ;  /* 0x0000000602027981 */ /* 0x004ea8000c1e1900 */
[----:B------:R-:W2:Y:S01]  /*0110*/  LDG.E R5, desc[UR6][R4.64] ;  /* 0x0000000604057981 */ /* 0x000ea2000c1e1900 */
[----:B01----:R-:W-:Y:S01]  /*0120*/  IMAD.WIDE R6, R0, 0x4, R12 ;  /* 0x0000000400067825 */ /* 0x003fe200078e020c */
[----:B------:R-:W-:-:S04]  /*0130*/  IADD3 R0, PT, PT, R15, R0, RZ ;  /* 0x000000000f007210 */ /* 0x000fc80007ffe0ff */
[----:B------:R-:W-:Y:S02]  /*0140*/  ISETP.GE.AND P0, PT, R0, UR5, PT ;  /* 0x0000000500007c0c */ /* 0x000fe4000bf06270 */
[----:B--2---:R-:W-:-:S05]  /*0150*/  IADD3 R17, PT, PT, R2, R5, RZ ;  /* 0x0000000502117210 */ /* 0x004fca0007ffe0ff */
[----:B------:R1:W-:Y:S06]  /*0160*/  STG.E desc[UR6][R6.64], R17 ;  /* 0x0000001106007986 */ /* 0x0003ec000c101906 */
[----:B------:R-:W-:Y:S05]  /*0170*/  @!P0 BRA `(.L_x_1) ;  /* 0xfffffffc00d88947 */ /* 0x000fea000383ffff */
[----:B------:R-:W-:Y:S05]  /*0180*/  EXIT ;  /* 0x000000000000794d */ /* 0x000fea0003800000 */
.L_x_2:
        /* <DEDUP_REMOVED lines=15> */
.L_x_4:


//--------------------- .nv.shared.reserved.0     --------------------------
	.section	.nv.shared.reserved.0,"aw",@nobits
	.weak		__nv_reservedSMEM_offset_0_alias
	.size		__nv_reservedSMEM_offset_0_alias, 0, 64
	.other		__nv_reservedSMEM_offset_0_alias,@"STO_CUDA_RESERVED_SHARED STV_DEFAULT"
__nv_reservedSMEM_offset_0_alias:
	.zero		0
	.zero		64


//--------------------- .nv.global                --------------------------
	.section	.nv.global,"aw",@nobits
.nv.global:
	.type		_ZN34_INTERNAL_74a0c770_4_k_cu_053fc1486thrust24THRUST_300001_SM_1000_NS3seqE,@object
	.size		_ZN34_INTERNAL_74a0c770_4_k_cu_053fc1486thrust24THRUST_300001_SM_1000_NS3seqE,(_ZN34_INTERNAL_74a0c770_4_k_cu_053fc1484cuda3std3__48in_placeE - _ZN34_INTERNAL_74a0c770_4_k_cu_053fc1486thrust24THRUST_300001_SM_1000_NS3seqE)
_ZN34_INTERNAL_74a0c770_4_k_cu_053fc1486thrust24THRUST_300001_SM_1000_NS3seqE:
	.zero		1
	.type		_ZN34_INTERNAL_74a0c770_4_k_cu_053fc1484cuda3std3__48in_placeE,@object
	.size		_ZN34_INTERNAL_74a0c770_4_k_cu_053fc1484cuda3std3__48in_placeE,(_ZN34_INTERNAL_74a0c770_4_k_cu_053fc1484cuda3std6ranges3__45__cpo4sizeE - _ZN34_INTERNAL_74a0c770_4_k_cu_053fc1484cuda3std3__48in_placeE)
_ZN34_INTERNAL_74a0c770_4_k_cu_053fc1484cuda3std3__48in_placeE:
	.zero		1
	.type		_ZN34_INTERNAL_74a0c770_4_k_cu_053fc1484cuda3std6ranges3__45__cpo4sizeE,@object
	.size		_ZN34_INTERNAL_74a0c770_4_k_cu_053fc1484cuda3std6ranges3__45__cpo4sizeE,(_ZN34_INTERNAL_74a0c770_4_k_cu_053fc1486thrust24THRUST_300001_SM_1000_NS12placeholders2_3E - _ZN34_INTERNAL_74a0c770_4_k_cu_053fc1484cuda3std6ranges3__45__cpo4sizeE)
_ZN34_INTERNAL_74a0c770_4_k_cu_053fc1484cuda3std6ranges3__45__cpo4sizeE:
	.zero		1
	.type		_ZN34_INTERNAL_74a0c770_4_k_cu_053fc1486thrust24THRUST_300001_SM_1000_NS12placeholders2_3E,@object
	.size		_ZN34_INTERNAL_74a0c770_4_k_cu_053fc1486thrust24THRUST_300001_SM_1000_NS12placeholders2_3E,(_ZN34_INTERNAL_74a0c770_4_k_cu_053fc1484cuda3std3__45__cpo6cbeginE - _ZN34_INTERNAL_74a0c770_4_k_cu_053fc1486thrust24THRUST_300001_SM_1000_NS12placeholders2_3E)
_ZN34_INTERNAL_74a0c770_4_k_cu_053fc1486thrust24THRUST_300001_SM_1000_NS12placeholders2_3E:
	.zero		1
	.type		_ZN34_INTERNAL_74a0c770_4_k_cu_053fc1484cuda3std3__45__cpo6cbeginE,@object
	.size		_ZN34_INTERNAL_74a0c770_4_k_cu_053fc1484cuda3std3__45__cpo6cbeginE,(_ZN34_INTERNAL_74a0c770_4_k_cu_053fc1484cuda3std6ranges3__45__cpo6cbeginE - _ZN34_INTERNAL_74a0c770_4_k_cu_053fc1484cuda3std3__45__cpo6cbeginE)
_ZN34_INTERNAL_74a0c770_4_k_cu_053fc1484cuda3std3__45__cpo6cbeginE:
	.zero		1
	.type		_ZN34_INTERNAL_74a0c770_4_k_cu_053fc1484cuda3std6ranges3__45__cpo6cbeginE,@object
	.size		_ZN34_INTERNAL_74a0c770_4_k_cu_053fc1484cuda3std6ranges3__45__cpo6cbeginE,(_ZN34_INTERNAL_74a0c770_4_k_cu_053fc1486thrust24THRUST_300001_SM_1000_NS12placeholders2_7E - _ZN34_INTERNAL_74a0c770_4_k_cu_053fc1484cuda3std6ranges3__45__cpo6cbeginE)
_ZN34_INTERNAL_74a0c770_4_k_cu_053fc1484cuda3std6ranges3__45__cpo6cbeginE:
	.zero		1
	.type		_ZN34_INTERNAL_74a0c770_4_k_cu_053fc1486thrust24THRUST_300001_SM_1000_NS12placeholders2_7E,@object
	.size		_ZN34_INTERNAL_74a0c770_4_k_cu_053fc1486thrust24THRUST_300001_SM_1000_NS12placeholders2_7E,(_ZN34_INTERNAL_74a0c770_4_k_cu_053fc1484cuda3std3__45__cpo7crbeginE - _ZN34_INTERNAL_74a0c770_4_k_cu_053fc1486thrust24THRUST_300001_SM_1000_NS12placeholders2_7E)
_ZN34_INTERNAL_74a0c770_4_k_cu_053fc1486thrust24THRUST_300001_SM_1000_NS12placeholders2_7E:
	.zero		1
	.type		_ZN34_INTERNAL_74a0c770_4_k_cu_053fc1484cuda3std3__45__cpo7crbeginE,@object
	.size		_ZN34_INTERNAL_74a0c770_4_k_cu_053fc1484cuda3std3__45__cpo7crbeginE,(_ZN34_INTERNAL_74a0c770_4_k_cu_053fc1484cuda3std6ranges3__45__cpo4nextE - _ZN34_INTERNAL_74a0c770_4_k_cu_053fc1484cuda3std3__45__cpo7crbeginE)
_ZN34_INTERNAL_74a0c770_4_k_cu_053fc1484cuda3std3__45__cpo7crbeginE:
	.zero		1
	.type		_ZN34_INTERNAL_74a0c770_4_k_cu_053fc1484cuda3std6ranges3__45__cpo4nextE,@object
	.size		_ZN34_INTERNAL_74a0c770_4_k_cu_053fc1484cuda3std6ranges3__45__cpo4nextE,(_ZN34_INTERNAL_74a0c770_4_k_cu_053fc1484cuda3std6ranges3__45__cpo4swapE - _ZN34_INTERNAL_74a0c770_4_k_cu_053fc1484cuda3std6ranges3__45__cpo4nextE)
_ZN34_INTERNAL_74a0c770_4_k_cu_053fc1484cuda3std6ranges3__45__cpo4nextE:
	.zero		1
	.type		_ZN34_INTERNAL_74a0c770_4_k_cu_053fc1484cuda3std6ranges3__45__cpo4swapE,@object
	.size		_ZN34_INTERNAL_74a0c770_4_k_cu_053fc1484cuda3std6ranges3__45__cpo4swapE,(_ZN34_INTERNAL_74a0c770_4_k_cu_053fc1486thrust24THRUST_300001_SM_1000_NS8cuda_cub10par_nosyncE - _ZN34_INTERNAL_74a0c770_4_k_cu_053fc1484cuda3std6ranges3__45__cpo4swapE)
_ZN34_INTERNAL_74a0c770_4_k_cu_053fc1484cuda3std6ranges3__45__cpo4swapE:
	.zero		1
	.type		_ZN34_INTERNAL_74a0c770_4_k_cu_053fc1486thrust24THRUST_300001_SM_1000_NS8cuda_cub10par_nosyncE,@object
	.size		_ZN34_INTERNAL_74a0c770_4_k_cu_053fc1486thrust24THRUST_300001_SM_1000_NS8cuda_cub10par_nosyncE,(_ZN34_INTERNAL_74a0c770_4_k_cu_053fc1486thrust24THRUST_300001_SM_1000_NS12placeholders2_9E - _ZN34_INTERNAL_74a0c770_4_k_cu_053fc1486thrust24THRUST_300001_SM_1000_NS8cuda_cub10par_nosyncE)
_ZN34_INTERNAL_74a0c770_4_k_cu_053fc1486thrust24THRUST_300001_SM_1000_NS8cuda_cub10par_nosyncE:
	.zero		1
	.type		_ZN34_INTERNAL_74a0c770_4_k_cu_053fc1486thrust24THRUST_300001_SM_1000_NS12placeholders2_9E,@object
	.size		_ZN34_INTERNAL_74a0c770_4_k_cu_053fc1486thrust24THRUST_300001_SM_1000_NS12placeholders2_9E,(_ZN34_INTERNAL_74a0c770_4_k_cu_053fc1484cuda3std3__436_GLOBAL__N__74a0c770_4_k_cu_053fc1486ignoreE - _ZN34_INTERNAL_74a0c770_4_k_cu_053fc1486thrust24THRUST_300001_SM_1000_NS12placeholders2_9E)
_ZN34_INTERNAL_74a0c770_4_k_cu_053fc1486thrust24THRUST_300001_SM_1000_NS12placeholders2_9E:
	.zero		1
	.type		_ZN34_INTERNAL_74a0c770_4_k_cu_053fc1484cuda3std3__436_GLOBAL__N__74a0c770_4_k_cu_053fc1486ignoreE,@object
	.size		_ZN34_INTERNAL_74a0c770_4_k_cu_053fc1484cuda3std3__436_GLOBAL__N__74a0c770_4_k_cu_053fc1486ignoreE,(_ZN34_INTERNAL_74a0c770_4_k_cu_053fc1484cuda3std6ranges3__45__cpo4dataE - _ZN34_INTERNAL_74a0c770_4_k_cu_053fc1484cuda3std3__436_GLOBAL__N__74a0c770_4_k_cu_053fc1486ignoreE)
_ZN34_INTERNAL_74a0c770_4_k_cu_053fc1484cuda3std3__436_GLOBAL__N__74a0c770_4_k_cu_053fc1486ignoreE:
	.zero		1
	.type		_ZN34_INTERNAL_74a0c770_4_k_cu_053fc1484cuda3std6ranges3__45__cpo4dataE,@object
	.size		_ZN34_INTERNAL_74a0c770_4_k_cu_053fc1484cuda3std6ranges3__45__cpo4dataE,(_ZN34_INTERNAL_74a0c770_4_k_cu_053fc1486thrust24THRUST_300001_SM_1000_NS12placeholders2_1E - _ZN34_INTERNAL_74a0c770_4_k_cu_053fc1484cuda3std6ranges3__45__cpo4dataE)
_ZN34_INTERNAL_74a0c770_4_k_cu_053fc1484cuda3std6ranges3__45__cpo4dataE:
	.zero		1
	.type		_ZN34_INTERNAL_74a0c770_4_k_cu_053fc1486thrust24THRUST_300001_SM_1000_NS12placeholders2_1E,@object
	.size		_ZN34_INTERNAL_74a0c770_4_k_cu_053fc1486thrust24THRUST_300001_SM_1000_NS12placeholders2_1E,(_ZN34_INTERNAL_74a0c770_4_k_cu_053fc1484cuda3std3__45__cpo5beginE - _ZN34_INTERNAL_74a0c770_4_k_cu_053fc1486thrust24THRUST_300001_SM_1000_NS12placeholders2_1E)
_ZN34_INTERNAL_74a0c770_4_k_cu_053fc1486thrust24THRUST_300001_SM_1000_NS12placeholders2_1E:
	.zero		1
	.type		_ZN34_INTERNAL_74a0c770_4_k_cu_053fc1484cuda3std3__45__cpo5beginE,@object
	.size		_ZN34_INTERNAL_74a0c770_4_k_cu_053fc1484cuda3std3__45__cpo5beginE,(_ZN34_INTERNAL_74a0c770_4_k_cu_053fc1484cuda3std6ranges3__45__cpo5beginE - _ZN34_INTERNAL_74a0c770_4_k_cu_053fc1484cuda3std3__45__cpo5beginE)
_ZN34_INTERNAL_74a0c770_4_k_cu_053fc1484cuda3std3__45__cpo5beginE:
	.zero		1
	.type		_ZN34_INTERNAL_74a0c770_4_k_cu_053fc1484cuda3std6ranges3__45__cpo5beginE,@object
	.size		_ZN34_INTERNAL_74a0c770_4_k_cu_053fc1484cuda3std6ranges3__45__cpo5beginE,(_ZN34_INTERNAL_74a0c770_4_k_cu_053fc1486thrust24THRUST_300001_SM_1000_NS12placeholders2_5E - _ZN34_INTERNAL_74a0c770_4_k_cu_053fc1484cuda3std6ranges3__45__cpo5beginE)
_ZN34_INTERNAL_74a0c770_4_k_cu_053fc1484cuda3std6ranges3__45__cpo5beginE:
	.zero		1
	.type		_ZN34_INTERNAL_74a0c770_4_k_cu_053fc1486thrust24THRUST_300001_SM_1000_NS12placeholders2_5E,@object
	.size		_ZN34_INTERNAL_74a0c770_4_k_cu_053fc1486thrust24THRUST_300001_SM_1000_NS12placeholders2_5E,(_ZN34_INTERNAL_74a0c770_4_k_cu_053fc1484cuda3std3__45__cpo6rbeginE - _ZN34_INTERNAL_74a0c770_4_k_cu_053fc1486thrust24THRUST_300001_SM_1000_NS12placeholders2_5E)
_ZN34_INTERNAL_74a0c770_4_k_cu_053fc1486thrust24THRUST_300001_SM_1000_NS12placeholders2_5E:
	.zero		1
	.type		_ZN34_INTERNAL_74a0c770_4_k_cu_053fc1484cuda3std3__45__cpo6rbeginE,@object
	.size		_ZN34_INTERNAL_74a0c770_4_k_cu_053fc1484cuda3std3__45__cpo6rbeginE,(_ZN34_INTERNAL_74a0c770_4_k_cu_053fc1484cuda3std6ranges3__45__cpo7advanceE - _ZN34_INTERNAL_74a0c770_4_k_cu_053fc1484cuda3std3__45__cpo6rbeginE)
_ZN34_INTERNAL_74a0c770_4_k_cu_053fc1484cuda3std3__45__cpo6rbeginE:
	.zero		1
	.type		_ZN34_INTERNAL_74a0c770_4_k_cu_053fc1484cuda3std6ranges3__45__cpo7advanceE,@object
	.size		_ZN34_INTERNAL_74a0c770_4_k_cu_053fc1484cuda3std6ranges3__45__cpo7advanceE,(_ZN34_INTERNAL_74a0c770_4_k_cu_053fc1484cuda3std3__47nulloptE - _ZN34_INTERNAL_74a0c770_4_k_cu_053fc1484cuda3std6ranges3__45__cpo7advanceE)
_ZN34_INTERNAL_74a0c770_4_k_cu_053fc1484cuda3std6ranges3__45__cpo7advanceE:
	.zero		1
	.type		_ZN34_INTERNAL_74a0c770_4_k_cu_053fc1484cuda3std3__47nulloptE,@object
	.size		_ZN34_INTERNAL_74a0c770_4_k_cu_053fc1484cuda3std3__47nulloptE,(_ZN34_INTERNAL_74a0c770_4_k_cu_053fc1484cuda3std6ranges3__45__cpo8distanceE - _ZN34_INTERNAL_74a0c770_4_k_cu_053fc1484cuda3std3__47nulloptE)
_ZN34_INTERNAL_74a0c770_4_k_cu_053fc1484cuda3std3__47nulloptE:
	.zero		1
	.type		_ZN34_INTERNAL_74a0c770_4_k_cu_053fc1484cuda3std6ranges3__45__cpo8distanceE,@object
	.size		_ZN34_INTERNAL_74a0c770_4_k_cu_053fc1484cuda3std6ranges3__45__cpo8distanceE,(_ZN34_INTERNAL_74a0c770_4_k_cu_053fc1486thrust24THRUST_300001_SM_1000_NS12placeholders3_10E - _ZN34_INTERNAL_74a0c770_4_k_cu_053fc1484cuda3std6ranges3__45__cpo8distanceE)
_ZN34_INTERNAL_74a0c770_4_k_cu_053fc1484cuda3std6ranges3__45__cpo8distanceE:
	.zero		1
	.type		_ZN34_INTERNAL_74a0c770_4_k_cu_053fc1486thrust24THRUST_300001_SM_1000_NS12placeholders3_10E,@object
	.size		_ZN34_INTERNAL_74a0c770_4_k_cu_053fc1486thrust24THRUST_300001_SM_1000_NS12placeholders3_10E,(_ZN34_INTERNAL_74a0c770_4_k_cu_053fc1484cuda3std3__419piecewise_constructE - _ZN34_INTERNAL_74a0c770_4_k_cu_053fc1486thrust24THRUST_300001_SM_1000_NS12placeholders3_10E)
_ZN34_INTERNAL_74a0c770_4_k_cu_053fc1486thrust24THRUST_300001_SM_1000_NS12placeholders3_10E:
	.zero		1
	.type		_ZN34_INTERNAL_74a0c770_4_k_cu_053fc1484cuda3std3__419piecewise_constructE,@object
	.size		_ZN34_INTERNAL_74a0c770_4_k_cu_053fc1484cuda3std3__419piecewise_constructE,(_ZN34_INTERNAL_74a0c770_4_k_cu_053fc1484cuda3std6ranges3__45__cpo5cdataE - _ZN34_INTERNAL_74a0c770_4_k_cu_053fc1484cuda3std3__419piecewise_constructE)
_ZN34_INTERNAL_74a0c770_4_k_cu_053fc1484cuda3std3__419piecewise_constructE:
	.zero		1
	.type		_ZN34_INTERNAL_74a0c770_4_k_cu_053fc1484cuda3std6ranges3__45__cpo5cdataE,@object
	.size		_ZN34_INTERNAL_74a0c770_4_k_cu_053fc1484cuda3std6ranges3__45__cpo5cdataE,(_ZN34_INTERNAL_74a0c770_4_k_cu_053fc1486thrust24THRUST_300001_SM_1000_NS12placeholders2_2E - _ZN34_INTERNAL_74a0c770_4_k_cu_053fc1484cuda3std6ranges3__45__cpo5cdataE)
_ZN34_INTERNAL_74a0c770_4_k_cu_053fc1484cuda3std6ranges3__45__cpo5cdataE:
	.zero		1
	.type		_ZN34_INTERNAL_74a0c770_4_k_cu_053fc1486thrust24THRUST_300001_SM_1000_NS12placeholders2_2E,@object
	.size		_ZN34_INTERNAL_74a0c770_4_k_cu_053fc1486thrust24THRUST_300001_SM_1000_NS12placeholders2_2E,(_ZN34_INTERNAL_74a0c770_4_k_cu_053fc1484cuda3std3__45__cpo3endE - _ZN34_INTERNAL_74a0c770_4_k_cu_053fc1486thrust24THRUST_300001_SM_1000_NS12placeholders2_2E)
_ZN34_INTERNAL_74a0c770_4_k_cu_053fc1486thrust24THRUST_300001_SM_1000_NS12placeholders2_2E:
	.zero		1
	.type		_ZN34_INTERNAL_74a0c770_4_k_cu_053fc1484cuda3std3__45__cpo3endE,@object
	.size		_ZN34_INTERNAL_74a0c770_4_k_cu_053fc1484cuda3std3__45__cpo3endE,(_ZN34_INTERNAL_74a0c770_4_k_cu_053fc1484cuda3std6ranges3__45__cpo3endE - _ZN34_INTERNAL_74a0c770_4_k_cu_053fc1484cuda3std3__45__cpo3endE)
_ZN34_INTERNAL_74a0c770_4_k_cu_053fc1484cuda3std3__45__cpo3endE:
	.zero		1
	.type		_ZN34_INTERNAL_74a0c770_4_k_cu_053fc1484cuda3std6ranges3__45__cpo3endE,@object
	.size		_ZN34_INTERNAL_74a0c770_4_k_cu_053fc1484cuda3std6ranges3__45__cpo3endE,(_ZN34_INTERNAL_74a0c770_4_k_cu_053fc1486thrust24THRUST_300001_SM_1000_NS12placeholders2_6E - _ZN34_INTERNAL_74a0c770_4_k_cu_053fc1484cuda3std6ranges3__45__cpo3endE)
_ZN34_INTERNAL_74a0c770_4_k_cu_053fc1484cuda3std6ranges3__45__cpo3endE:
	.zero		1
	.type		_ZN34_INTERNAL_74a0c770_4_k_cu_053fc1486thrust24THRUST_300001_SM_1000_NS12placeholders2_6E,@object
	.size		_ZN34_INTERNAL_74a0c770_4_k_cu_053fc1486thrust24THRUST_300001_SM_1000_NS12placeholders2_6E,(_ZN34_INTERNAL_74a0c770_4_k_cu_053fc1484cuda3std3__45__cpo4rendE - _ZN34_INTERNAL_74a0c770_4_k_cu_053fc1486thrust24THRUST_300001_SM_1000_NS12placeholders2_6E)
_ZN34_INTERNAL_74a0c770_4_k_cu_053fc1486thrust24THRUST_300001_SM_1000_NS12placeholders2_6E:
	.zero		1
	.type		_ZN34_INTERNAL_74a0c770_4_k_cu_053fc1484cuda3std3__45__cpo4rendE,@object
	.size		_ZN34_INTERNAL_74a0c770_4_k_cu_053fc1484cuda3std3__45__cpo4rendE,(_ZN34_INTERNAL_74a0c770_4_k_cu_053fc1484cuda3std6ranges3__45__cpo9iter_swapE - _ZN34_INTERNAL_74a0c770_4_k_cu_053fc1484cuda3std3__45__cpo4rendE)
_ZN34_INTERNAL_74a0c770_4_k_cu_053fc1484cuda3std3__45__cpo4rendE:
	.zero		1
	.type		_ZN34_INTERNAL_74a0c770_4_k_cu_053fc1484cuda3std6ranges3__45__cpo9iter_swapE,@object
	.size		_ZN34_INTERNAL_74a0c770_4_k_cu_053fc1484cuda3std6ranges3__45__cpo9iter_swapE,(_ZN34_INTERNAL_74a0c770_4_k_cu_053fc1484cuda3std3__48unexpectE - _ZN34_INTERNAL_74a0c770_4_k_cu_053fc1484cuda3std6ranges3__45__cpo9iter_swapE)
_ZN34_INTERNAL_74a0c770_4_k_cu_053fc1484cuda3std6ranges3__45__cpo9iter_swapE:
	.zero		1
	.type		_ZN34_INTERNAL_74a0c770_4_k_cu_053fc1484cuda3std3__48unexpectE,@object
	.size		_ZN34_INTERNAL_74a0c770_4_k_cu_053fc1484cuda3std3__48unexpectE,(_ZN34_INTERNAL_74a0c770_4_k_cu_053fc1486thrust24THRUST_300001_SM_1000_NS8cuda_cub3parE - _ZN34_INTERNAL_74a0c770_4_k_cu_053fc1484cuda3std3__48unexpectE)
_ZN34_INTERNAL_74a0c770_4_k_cu_053fc1484cuda3std3__48unexpectE:
	.zero		1
	.type		_ZN34_INTERNAL_74a0c770_4_k_cu_053fc1486thrust24THRUST_300001_SM_1000_NS8cuda_cub3parE,@object
	.size		_ZN34_INTERNAL_74a0c770_4_k_cu_053fc1486thrust24THRUST_300001_SM_1000_NS8cuda_cub3parE,(_ZN34_INTERNAL_74a0c770_4_k_cu_053fc1486thrust24THRUST_300001_SM_1000_NS12placeholders2_4E - _ZN34_INTERNAL_74a0c770_4_k_cu_053fc1486thrust24THRUST_300001_SM_1000_NS8cuda_cub3parE)
_ZN34_INTERNAL_74a0c770_4_k_cu_053fc1486thrust24THRUST_300001_SM_1000_NS8cuda_cub3parE:
	.zero		1
	.type		_ZN34_INTERNAL_74a0c770_4_k_cu_053fc1486thrust24THRUST_300001_SM_1000_NS12placeholders2_4E,@object
	.size		_ZN34_INTERNAL_74a0c770_4_k_cu_053fc1486thrust24THRUST_300001_SM_1000_NS12placeholders2_4E,(_ZN34_INTERNAL_74a0c770_4_k_cu_053fc1484cuda3std3__45__cpo4cendE - _ZN34_INTERNAL_74a0c770_4_k_cu_053fc1486thrust24THRUST_300001_SM_1000_NS12placeholders2_4E)
_ZN34_INTERNAL_74a0c770_4_k_cu_053fc1486thrust24THRUST_300001_SM_1000_NS12placeholders2_4E:
	.zero		1
	.type		_ZN34_INTERNAL_74a0c770_4_k_cu_053fc1484cuda3std3__45__cpo4cendE,@object
	.size		_ZN34_INTERNAL_74a0c770_4_k_cu_053fc1484cuda3std3__45__cpo4cendE,(_ZN34_INTERNAL_74a0c770_4_k_cu_053fc1484cuda3std6ranges3__45__cpo4cendE - _ZN34_INTERNAL_74a0c770_4_k_cu_053fc1484cuda3std3__45__cpo4cendE)
_ZN34_INTERNAL_74a0c770_4_k_cu_053fc1484cuda3std3__45__cpo4cendE:
	.zero		1
	.type		_ZN34_INTERNAL_74a0c770_4_k_cu_053fc1484cuda3std6ranges3__45__cpo4cendE,@object
	.size		_ZN34_INTERNAL_74a0c770_4_k_cu_053fc1484cuda3std6ranges3__45__cpo4cendE,(_ZN34_INTERNAL_74a0c770_4_k_cu_053fc1484cuda3std3__420unreachable_sentinelE - _ZN34_INTERNAL_74a0c770_4_k_cu_053fc1484cuda3std6ranges3__45__cpo4cendE)
_ZN34_INTERNAL_74a0c770_4_k_cu_053fc1484cuda3std6ranges3__45__cpo4cendE:
	.zero		1
	.type		_ZN34_INTERNAL_74a0c770_4_k_cu_053fc1484cuda3std3__420unreachable_sentinelE,@object
	.size		_ZN34_INTERNAL_74a0c770_4_k_cu_053fc1484cuda3std3__420unreachable_sentinelE,(_ZN34_INTERNAL_74a0c770_4_k_cu_053fc1484cuda3std6ranges3__45__cpo5ssizeE - _ZN34_INTERNAL_74a0c770_4_k_cu_053fc1484cuda3std3__420unreachable_sentinelE)
_ZN34_INTERNAL_74a0c770_4_k_cu_053fc1484cuda3std3__420unreachable_sentinelE:
	.zero		1
	.type		_ZN34_INTERNAL_74a0c770_4_k_cu_053fc1484cuda3std6ranges3__45__cpo5ssizeE,@object
	.size		_ZN34_INTERNAL_74a0c770_4_k_cu_053fc1484cuda3std6ranges3__45__cpo5ssizeE,(_ZN34_INTERNAL_74a0c770_4_k_cu_053fc1486thrust24THRUST_300001_SM_1000_NS12placeholders2_8E - _ZN34_INTERNAL_74a0c770_4_k_cu_053fc1484cuda3std6ranges3__45__cpo5ssizeE)
_ZN34_INTERNAL_74a0c770_4_k_cu_053fc1484cuda3std6ranges3__45__cpo5ssizeE:
	.zero		1
	.type		_ZN34_INTERNAL_74a0c770_4_k_cu_053fc1486thrust24THRUST_300001_SM_1000_NS12placeholders2_8E,@object
	.size		_ZN34_INTERNAL_74a0c770_4_k_cu_053fc1486thrust24THRUST_300001_SM_1000_NS12placeholders2_8E,(_ZN34_INTERNAL_74a0c770_4_k_cu_053fc1484cuda3std3__45__cpo5crendE - _ZN34_INTERNAL_74a0c770_4_k_cu_053fc1486thrust24THRUST_300001_SM_1000_NS12placeholders2_8E)
_ZN34_INTERNAL_74a0c770_4_k_cu_053fc1486thrust24THRUST_300001_SM_1000_NS12placeholders2_8E:
	.zero		1
	.type		_ZN34_INTERNAL_74a0c770_4_k_cu_053fc1484cuda3std3__45__cpo5crendE,@object
	.size		_ZN34_INTERNAL_74a0c770_4_k_cu_053fc1484cuda3std3__45__cpo5crendE,(_ZN34_INTERNAL_74a0c770_4_k_cu_053fc1484cuda3std6ranges3__45__cpo4prevE - _ZN34_INTERNAL_74a0c770_4_k_cu_053fc1484cuda3std3__45__cpo5crendE)
_ZN34_INTERNAL_74a0c770_4_k_cu_053fc1484cuda3std3__45__cpo5crendE:
	.zero		1
	.type		_ZN34_INTERNAL_74a0c770_4_k_cu_053fc1484cuda3std6ranges3__45__cpo4prevE,@object
	.size		_ZN34_INTERNAL_74a0c770_4_k_cu_053fc1484cuda3std6ranges3__45__cpo4prevE,(_ZN34_INTERNAL_74a0c770_4_k_cu_053fc1484cuda3std6ranges3__45__cpo9iter_moveE - _ZN34_INTERNAL_74a0c770_4_k_cu_053fc1484cuda3std6ranges3__45__cpo4prevE)
_ZN34_INTERNAL_74a0c770_4_k_cu_053fc1484cuda3std6ranges3__45__cpo4prevE:
	.zero		1
	.type		_ZN34_INTERNAL_74a0c770_4_k_cu_053fc1484cuda3std6ranges3__45__cpo9iter_moveE,@object
	.size		_ZN34_INTERNAL_74a0c770_4_k_cu_053fc1484cuda3std6ranges3__45__cpo9iter_moveE,(_ZN34_INTERNAL_74a0c770_4_k_cu_053fc1486thrust24THRUST_300001_SM_1000_NS6system6detail10sequential3seqE - _ZN34_INTERNAL_74a0c770_4_k_cu_053fc1484cuda3std6ranges3__45__cpo9iter_moveE)
_ZN34_INTERNAL_74a0c770_4_k_cu_053fc1484cuda3std6ranges3__45__cpo9iter_moveE:
	.zero		1
	.type		_ZN34_INTERNAL_74a0c770_4_k_cu_053fc1486thrust24THRUST_300001_SM_1000_NS6system6detail10sequential3seqE,@object
	.size		_ZN34_INTERNAL_74a0c770_4_k_cu_053fc1486thrust24THRUST_300001_SM_1000_NS6system6detail10sequential3seqE,(.L_31 - _ZN34_INTERNAL_74a0c770_4_k_cu_053fc1486thrust24THRUST_300001_SM_1000_NS6system6detail10sequential3seqE)
_ZN34_INTERNAL_74a0c770_4_k_cu_053fc1486thrust24THRUST_300001_SM_1000_NS6system6detail10sequential3seqE:
	.zero		1
.L_31:


//--------------------- .nv.constant0._ZN3cub18CUB_300001_SM_10006detail11EmptyKernelIvEEvv --------------------------
	.section	.nv.constant0._ZN3cub18CUB_300001_SM_10006detail11EmptyKernelIvEEvv,"a",@progbits
	.sectionflags	@""
	.align	4
.nv.constant0._ZN3cub18CUB_300001_SM_10006detail11EmptyKernelIvEEvv:
	.zero		896


//--------------------- .nv.constant0._Z12add_vec_cudaPiS_S_i --------------------------
	.section	.nv.constant0._Z12add_vec_cudaPiS_S_i,"a",@progbits
	.sectionflags	@""
	.align	4
.nv.constant0._Z12add_vec_cudaPiS_S_i:
	.zero		924


//--------------------- SYMBOLS --------------------------

	.type		.nv.reservedSmem.offset0,@object
	.size		.nv.reservedSmem.offset0,0x4
